	.headerflags	@"EF_CUDA_TEXMODE_UNIFIED EF_CUDA_64BIT_ADDRESS EF_CUDA_ACCELERATORS EF_CUDA_SM90 EF_CUDA_VIRTUAL_SM(EF_CUDA_SM90)"
	.elftype	@"ET_EXEC"


//--------------------- .nv.info                  --------------------------
	.section	.nv.info,"",@"SHT_CUDA_INFO"
	.align	4


	//----- nvinfo : EIATTR_REGCOUNT
	.align		4
        /*0000*/ 	.byte	0x04, 0x2f
        /*0002*/ 	.short	(.L_1 - .L_0)
	.align		4
.L_0:
        /*0004*/ 	.word	index@(triton_poi_fused_convolution_relu_1)
        /*0008*/ 	.word	0x00000020


	//----- nvinfo : EIATTR_MIN_STACK_SIZE
	.align		4
.L_1:
        /*000c*/ 	.byte	0x04, 0x12
        /*000e*/ 	.short	(.L_3 - .L_2)
	.align		4
.L_2:
        /*0010*/ 	.word	index@(triton_poi_fused_convolution_relu_1)
        /*0014*/ 	.word	0x00000000


	//----- nvinfo : EIATTR_FRAME_SIZE
	.align		4
.L_3:
        /*0018*/ 	.byte	0x04, 0x11
        /*001a*/ 	.short	(.L_5 - .L_4)
	.align		4
.L_4:
        /*001c*/ 	.word	index@(triton_poi_fused_convolution_relu_1)
        /*0020*/ 	.word	0x00000000


	//----- nvinfo : EIATTR_MIN_STACK_SIZE
	.align		4
.L_5:
        /*0024*/ 	.byte	0x04, 0x12
        /*0026*/ 	.short	(.L_7 - .L_6)
	.align		4
.L_6:
        /*0028*/ 	.word	index@(triton_poi_fused_convolution_relu_1)
        /*002c*/ 	.word	0x00000000
.L_7:


//--------------------- .nv.info.triton_poi_fused_convolution_relu_1 --------------------------
	.section	.nv.info.triton_poi_fused_convolution_relu_1,"",@"SHT_CUDA_INFO"
	.sectionflags	@""
	.align	4


	//----- nvinfo : EIATTR_CUDA_API_VERSION
	.align		4
        /*0000*/ 	.byte	0x04, 0x37
        /*0002*/ 	.short	(.L_9 - .L_8)
.L_8:
        /*0004*/ 	.word	0x0000007c


	//----- nvinfo : EIATTR_KPARAM_INFO
	.align		4
.L_9:
        /*0008*/ 	.byte	0x04, 0x17
        /*000a*/ 	.short	(.L_11 - .L_10)
.L_10:
        /*000c*/ 	.word	0x00000000
        /*0010*/ 	.short	0x0004
        /*0012*/ 	.short	0x001c
        /*0014*/ 	.byte	0x00, 0xf0, 0x11, 0x00


	//----- nvinfo : EIATTR_KPARAM_INFO
	.align		4
.L_11:
        /*0018*/ 	.byte	0x04, 0x17
        /*001a*/ 	.short	(.L_13 - .L_12)
.L_12:
        /*001c*/ 	.word	0x00000000
        /*0020*/ 	.short	0x0003
        /*0022*/ 	.short	0x0018
        /*0024*/ 	.byte	0x00, 0xf0, 0x11, 0x00


	//----- nvinfo : EIATTR_KPARAM_INFO
	.align		4
.L_13:
        /*0028*/ 	.byte	0x04, 0x17
        /*002a*/ 	.short	(.L_15 - .L_14)
.L_14:
        /*002c*/ 	.word	0x00000000
        /*0030*/ 	.short	0x0002
        /*0032*/ 	.short	0x0010
        /*0034*/ 	.byte	0x00, 0xf4, 0x21, 0x00


	//----- nvinfo : EIATTR_KPARAM_INFO
	.align		4
.L_15:
        /*0038*/ 	.byte	0x04, 0x17
        /*003a*/ 	.short	(.L_17 - .L_16)
.L_16:
        /*003c*/ 	.word	0x00000000
        /*0040*/ 	.short	0x0001
        /*0042*/ 	.short	0x0008
        /*0044*/ 	.byte	0x00, 0xf4, 0x21, 0x00


	//----- nvinfo : EIATTR_KPARAM_INFO
	.align		4
.L_17:
        /*0048*/ 	.byte	0x04, 0x17
        /*004a*/ 	.short	(.L_19 - .L_18)
.L_18:
        /*004c*/ 	.word	0x00000000
        /*0050*/ 	.short	0x0000
        /*0052*/ 	.short	0x0000
        /*0054*/ 	.byte	0x00, 0xf4, 0x21, 0x00


	//----- nvinfo : EIATTR_SPARSE_MMA_MASK
	.align		4
.L_19:
        /*0058*/ 	.byte	0x03, 0x50
        /*005a*/ 	.short	0x0000


	//----- nvinfo : EIATTR_MAXREG_COUNT
	.align		4
        /*005c*/ 	.byte	0x03, 0x1b
        /*005e*/ 	.short	0x00ff


	//----- nvinfo : EIATTR_EXIT_INSTR_OFFSETS
	.align		4
        /*0060*/ 	.byte	0x04, 0x1c
        /*0062*/ 	.short	(.L_21 - .L_20)


	//   ....[0]....
.L_20:
        /*0064*/ 	.word	0x00000bc0


	//   ....[1]....
        /*0068*/ 	.word	0x00000be0


	//----- nvinfo : EIATTR_REQNTID
	.align		4
.L_21:
        /*006c*/ 	.byte	0x04, 0x10
        /*006e*/ 	.short	(.L_23 - .L_22)
.L_22:
        /*0070*/ 	.word	0x00000100
        /*0074*/ 	.word	0x00000001
        /*0078*/ 	.word	0x00000001


	//----- nvinfo : EIATTR_CBANK_PARAM_SIZE
	.align		4
.L_23:
        /*007c*/ 	.byte	0x03, 0x19
        /*007e*/ 	.short	0x0020


	//----- nvinfo : EIATTR_PARAM_CBANK
	.align		4
        /*0080*/ 	.byte	0x04, 0x0a
        /*0082*/ 	.short	(.L_25 - .L_24)
	.align		4
.L_24:
        /*0084*/ 	.word	index@(.nv.constant0.triton_poi_fused_convolution_relu_1)
        /*0088*/ 	.short	0x0210
        /*008a*/ 	.short	0x0020


	//----- nvinfo : EIATTR_SW_WAR
	.align		4
.L_25:
        /*008c*/ 	.byte	0x04, 0x36
        /*008e*/ 	.short	(.L_27 - .L_26)
.L_26:
        /*0090*/ 	.word	0x00000008
.L_27:


//--------------------- .nv.callgraph             --------------------------
	.section	.nv.callgraph,"",@"SHT_CUDA_CALLGRAPH"
	.align	4
	.sectionentsize	8
	.align		4
        /*0000*/ 	.word	0x00000000
	.align		4
        /*0004*/ 	.word	0xffffffff
	.align		4
        /*0008*/ 	.word	0x00000000
	.align		4
        /*000c*/ 	.word	0xfffffffe
	.align		4
        /*0010*/ 	.word	0x00000000
	.align		4
        /*0014*/ 	.word	0xfffffffd
	.align		4
        /*0018*/ 	.word	0x00000000
	.align		4
        /*001c*/ 	.word	0xfffffffc


//--------------------- .text.triton_poi_fused_convolution_relu_1 --------------------------
	.section	.text.triton_poi_fused_convolution_relu_1,"ax",@progbits
	.sectionflags	@"SHF_BARRIERS=1"
	.align	128
        .global         triton_poi_fused_convolution_relu_1
        .type           triton_poi_fused_convolution_relu_1,@function
        .size           triton_poi_fused_convolution_relu_1,(.L_x_1 - triton_poi_fused_convolution_relu_1)
        .other          triton_poi_fused_convolution_relu_1,@"STO_CUDA_ENTRY STV_DEFAULT"
triton_poi_fused_convolution_relu_1:
.text.triton_poi_fused_convolution_relu_1:
[----:B------:R-:W0:Y:S01]  /*0000*/  LDC R1, c[0x0][0x28] ;  /* 0x00000a00ff017b82 */ /* 0x000e220000000800 */
[----:B------:R-:W1:Y:S07]  /*0010*/  S2R R0, SR_TID.X ;  /* 0x0000000000007919 */ /* 0x000e6e0000002100 */
[----:B------:R-:W2:Y:S01]  /*0020*/  S2UR UR5, SR_CgaCtaId ;  /* 0x00000000000579c3 */ /* 0x000ea20000008800 */
[----:B------:R-:W-:Y:S01]  /*0030*/  UMOV UR4, 0x400 ;  /* 0x0000040000047882 */ /* 0x000fe20000000000 */
[----:B------:R-:W-:Y:S01]  /*0040*/  CS2R R4, SRZ ;  /* 0x0000000000047805 */ /* 0x000fe2000001ff00 */
[----:B------:R-:W3:Y:S01]  /*0050*/  S2R R2, SR_CTAID.X ;  /* 0x0000000000027919 */ /* 0x000ee20000002500 */
[----:B------:R-:W-:Y:S01]  /*0060*/  CS2R R6, SRZ ;  /* 0x0000000000067805 */ /* 0x000fe2000001ff00 */
[----:B------:R-:W-:Y:S01]  /*0070*/  ULDC.64 UR6, c[0x0][0x208] ;  /* 0x0000820000067ab9 */ /* 0x000fe20000000a00 */
[----:B------:R-:W4:Y:S02]  /*0080*/  S2R R3, SR_CTAID.Y ;  /* 0x0000000000037919 */ /* 0x000f240000002600 */
[----:B------:R-:W5:Y:S01]  /*0090*/  LDC.64 R22, c[0x0][0x210] ;  /* 0x00008400ff167b82 */ /* 0x000f620000000a00 */
[----:B--2---:R-:W-:Y:S01]  /*00a0*/  UPRMT UR4, UR5, 0x654, UR4 ;  /* 0x0000065405047896 */ /* 0x004fe20008000004 */
[----:B-1----:R-:W-:Y:S01]  /*00b0*/  SHF.R.U32.HI R10, RZ, 0x2, R0 ;  /* 0x00000002ff0a7819 */ /* 0x002fe20000011600 */
[----:B------:R-:W-:-:S02]  /*00c0*/  IMAD.SHL.U32 R21, R0, 0x4, RZ ;  /* 0x0000000400157824 */ /* 0x000fc400078e00ff */
[----:B------:R-:W-:Y:S01]  /*00d0*/  IMAD.SHL.U32 R11, R0, 0x400, RZ ;  /* 0x00000400000b7824 */ /* 0x000fe200078e00ff */
[----:B------:R-:W-:Y:S01]  /*00e0*/  SGXT.U32 R10, R10, 0x6 ;  /* 0x000000060a0a781a */ /* 0x000fe20000000000 */
[----:B---3--:R-:W-:-:S03]  /*00f0*/  IMAD.SHL.U32 R2, R2, 0x10, RZ ;  /* 0x0000001002027824 */ /* 0x008fc600078e00ff */
[----:B----4-:R-:W-:Y:S02]  /*0100*/  PRMT R13, R10, 0x6540, R3 ;  /* 0x000065400a0d7816 */ /* 0x010fe40000000003 */
[----:B------:R-:W-:Y:S02]  /*0110*/  LOP3.LUT R12, R2, 0xc, R21, 0xf8, !PT ;  /* 0x0000000c020c7812 */ /* 0x000fe400078ef815 */
[----:B------:R-:W-:Y:S02]  /*0120*/  ISETP.GE.AND P0, PT, R13, 0x180, PT ;  /* 0x000001800d00780c */ /* 0x000fe40003f06270 */
[----:B------:R-:W-:Y:S01]  /*0130*/  LOP3.LUT R11, R11, 0xc00, RZ, 0xc0, !PT ;  /* 0x00000c000b0b7812 */ /* 0x000fe200078ec0ff */
[----:B------:R-:W-:-:S03]  /*0140*/  IMAD R9, R13, 0x1000, R12 ;  /* 0x000010000d097824 */ /* 0x000fc600078e020c */
[----:B------:R-:W-:Y:S01]  /*0150*/  LOP3.LUT R10, R11, R10, RZ, 0xfc, !PT ;  /* 0x0000000a0b0a7212 */ /* 0x000fe200078efcff */
[----:B-----5:R-:W-:Y:S01]  /*0160*/  IMAD.WIDE R8, R9, 0x4, R22 ;  /* 0x0000000409087825 */ /* 0x020fe200078e0216 */
[C---:B------:R-:W-:Y:S02]  /*0170*/  LEA.HI R27, R11.reuse, UR4, RZ, 0x1c ;  /* 0x000000040b1b7c11 */ /* 0x040fe4000f8fe0ff */
[C---:B------:R-:W-:Y:S02]  /*0180*/  LOP3.LUT R14, R11.reuse, 0x100, RZ, 0xfc, !PT ;  /* 0x000001000b0e7812 */ /* 0x040fe400078efcff */
[C---:B------:R-:W-:Y:S01]  /*0190*/  LOP3.LUT R16, R11.reuse, 0x200, RZ, 0xfc, !PT ;  /* 0x000002000b107812 */ /* 0x040fe200078efcff */
[----:B------:R1:W2:Y:S01]  /*01a0*/  @!P0 LDG.E.EL.128 R4, desc[UR6][R8.64] ;  /* 0x0000000608048981 */ /* 0x0002a2000c2e1d00 */
[----:B------:R-:W-:Y:S01]  /*01b0*/  LOP3.LUT R11, R11, 0x300, RZ, 0xfc, !PT ;  /* 0x000003000b0b7812 */ /* 0x000fe200078efcff */
[----:B------:R-:W-:Y:S01]  /*01c0*/  IMAD R27, R10, 0x4, R27 ;  /* 0x000000040a1b7824 */ /* 0x000fe200078e021b */
[----:B------:R-:W-:-:S02]  /*01d0*/  LEA.HI R15, R14, UR4, RZ, 0x1c ;  /* 0x000000040e0f7c11 */ /* 0x000fc4000f8fe0ff */
[----:B------:R-:W-:Y:S02]  /*01e0*/  LEA.HI R17, R11, UR4, RZ, 0x1c ;  /* 0x000000040b117c11 */ /* 0x000fe4000f8fe0ff */
[C---:B------:R-:W-:Y:S01]  /*01f0*/  LOP3.LUT R11, R13.reuse, 0x40, RZ, 0xfc, !PT ;  /* 0x000000400d0b7812 */ /* 0x040fe200078efcff */
[C---:B------:R-:W-:Y:S01]  /*0200*/  IMAD R20, R10.reuse, 0x4, R15 ;  /* 0x000000040a147824 */ /* 0x040fe200078e020f */
[----:B------:R-:W-:Y:S01]  /*0210*/  LOP3.LUT R15, R13, 0x80, RZ, 0xfc, !PT ;  /* 0x000000800d0f7812 */ /* 0x000fe200078efcff */
[----:B------:R-:W-:Y:S01]  /*0220*/  IMAD R26, R10, 0x4, R17 ;  /* 0x000000040a1a7824 */ /* 0x000fe200078e0211 */
[C---:B------:R-:W-:Y:S01]  /*0230*/  ISETP.GE.AND P0, PT, R11.reuse, 0x180, PT ;  /* 0x000001800b00780c */ /* 0x040fe20003f06270 */
[----:B------:R-:W-:Y:S01]  /*0240*/  IMAD R19, R11, 0x1000, R12 ;  /* 0x000010000b137824 */ /* 0x000fe200078e020c */
[----:B------:R-:W-:Y:S02]  /*0250*/  LEA.HI R29, R16, UR4, RZ, 0x1c ;  /* 0x00000004101d7c11 */ /* 0x000fe4000f8fe0ff */
[----:B-1----:R-:W-:-:S02]  /*0260*/  CS2R R8, SRZ ;  /* 0x0000000000087805 */ /* 0x002fc4000001ff00 */
[----:B------:R-:W-:Y:S01]  /*0270*/  LOP3.LUT R13, R13, 0xc0, RZ, 0xfc, !PT ;  /* 0x000000c00d0d7812 */ /* 0x000fe200078efcff */
[----:B------:R-:W-:Y:S01]  /*0280*/  IMAD.WIDE R18, R19, 0x4, R22 ;  /* 0x0000000413127825 */ /* 0x000fe200078e0216 */
[----:B------:R-:W-:Y:S02]  /*0290*/  ISETP.GE.AND P1, PT, R15, 0x180, PT ;  /* 0x000001800f00780c */ /* 0x000fe40003f26270 */
[----:B------:R-:W-:Y:S01]  /*02a0*/  ISETP.GE.AND P2, PT, R13, 0x180, PT ;  /* 0x000001800d00780c */ /* 0x000fe20003f46270 */
[----:B------:R-:W-:Y:S01]  /*02b0*/  IMAD R29, R10, 0x4, R29 ;  /* 0x000000040a1d7824 */ /* 0x000fe200078e021d */
[----:B------:R-:W-:Y:S01]  /*02c0*/  CS2R R10, SRZ ;  /* 0x00000000000a7805 */ /* 0x000fe2000001ff00 */
[--C-:B------:R-:W-:Y:S01]  /*02d0*/  IMAD R25, R15, 0x1000, R12.reuse ;  /* 0x000010000f197824 */ /* 0x100fe200078e020c */
[----:B------:R-:W-:Y:S01]  /*02e0*/  CS2R R14, SRZ ;  /* 0x00000000000e7805 */ /* 0x000fe2000001ff00 */
[----:B------:R-:W-:Y:S01]  /*02f0*/  IMAD R17, R13, 0x1000, R12 ;  /* 0x000010000d117824 */ /* 0x000fe200078e020c */
[----:B------:R-:W-:Y:S01]  /*0300*/  CS2R R12, SRZ ;  /* 0x00000000000c7805 */ /* 0x000fe2000001ff00 */
[--C-:B------:R-:W-:Y:S01]  /*0310*/  IMAD.WIDE R24, R25, 0x4, R22.reuse ;  /* 0x0000000419187825 */ /* 0x100fe200078e0216 */
[----:B------:R1:W3:Y:S03]  /*0320*/  @!P0 LDG.E.EL.128 R8, desc[UR6][R18.64] ;  /* 0x0000000612088981 */ /* 0x0002e6000c2e1d00 */
[----:B------:R-:W-:Y:S01]  /*0330*/  IMAD.WIDE R22, R17, 0x4, R22 ;  /* 0x0000000411167825 */ /* 0x000fe200078e0216 */
[----:B------:R-:W-:Y:S01]  /*0340*/  CS2R R16, SRZ ;  /* 0x0000000000107805 */ /* 0x000fe2000001ff00 */
[----:B------:R4:W5:Y:S01]  /*0350*/  @!P1 LDG.E.EL.128 R12, desc[UR6][R24.64] ;  /* 0x00000006180c9981 */ /* 0x000962000c2e1d00 */
[----:B-1----:R-:W-:-:S02]  /*0360*/  CS2R R18, SRZ ;  /* 0x0000000000127805 */ /* 0x002fc4000001ff00 */
[----:B------:R-:W-:Y:S01]  /*0370*/  PRMT R28, R0, 0x6540, R3 ;  /* 0x00006540001c7816 */ /* 0x000fe20000000003 */
[----:B----4-:R-:W1:Y:S03]  /*0380*/  LDC.64 R24, c[0x0][0x218] ;  /* 0x00008600ff187b82 */ /* 0x010e660000000a00 */
[----:B------:R4:W5:Y:S01]  /*0390*/  @!P2 LDG.E.EL.128 R16, desc[UR6][R22.64] ;  /* 0x000000061610a981 */ /* 0x000962000c2e1d00 */
[C---:B------:R-:W-:Y:S01]  /*03a0*/  ISETP.GE.AND P0, PT, R28.reuse, 0x180, PT ;  /* 0x000001801c00780c */ /* 0x040fe20003f06270 */
[----:B----4-:R-:W-:-:S05]  /*03b0*/  IMAD.HI R22, R28, 0x2aaaaaab, RZ ;  /* 0x2aaaaaab1c167827 */ /* 0x010fca00078e02ff */
[----:B------:R-:W-:-:S04]  /*03c0*/  SHF.R.U32.HI R23, RZ, 0x1f, R22 ;  /* 0x0000001fff177819 */ /* 0x000fc80000011616 */
[----:B------:R-:W-:-:S05]  /*03d0*/  LEA.HI R23, R22, R23, RZ, 0x1c ;  /* 0x0000001716177211 */ /* 0x000fca00078fe0ff */
[----:B------:R-:W-:Y:S01]  /*03e0*/  IMAD R28, R23, -0x60, R28 ;  /* 0xffffffa0171c7824 */ /* 0x000fe200078e021c */
[----:B--2---:R-:W-:Y:S04]  /*03f0*/  STS [R27], R4 ;  /* 0x000000041b007388 */ /* 0x004fe80000000800 */
[----:B------:R1:W-:Y:S04]  /*0400*/  STS [R20+0x400], R5 ;  /* 0x0004000514007388 */ /* 0x0003e80000000800 */
[----:B------:R-:W-:Y:S04]  /*0410*/  STS [R29+0x800], R6 ;  /* 0x000800061d007388 */ /* 0x000fe80000000800 */
[----:B------:R-:W-:Y:S01]  /*0420*/  STS [R26+0xc00], R7 ;  /* 0x000c00071a007388 */ /* 0x000fe20000000800 */
[----:B-1----:R-:W-:-:S04]  /*0430*/  IMAD.WIDE R4, R28, 0x4, R24 ;  /* 0x000000041c047825 */ /* 0x002fc800078e0218 */
[----:B------:R-:W-:Y:S01]  /*0440*/  IMAD.MOV.U32 R24, RZ, RZ, RZ ;  /* 0x000000ffff187224 */ /* 0x000fe200078e00ff */
[----:B---3--:R1:W-:Y:S04]  /*0450*/  STS [R27+0x100], R8 ;  /* 0x000100081b007388 */ /* 0x0083e80000000800 */
[----:B------:R2:W-:Y:S04]  /*0460*/  STS [R20+0x500], R9 ;  /* 0x0005000914007388 */ /* 0x0005e80000000800 */
[----:B------:R3:W-:Y:S04]  /*0470*/  STS [R29+0x900], R10 ;  /* 0x0009000a1d007388 */ /* 0x0007e80000000800 */
[----:B------:R4:W-:Y:S04]  /*0480*/  STS [R26+0xd00], R11 ;  /* 0x000d000b1a007388 */ /* 0x0009e80000000800 */
[----:B-----5:R-:W-:Y:S04]  /*0490*/  STS [R27+0x200], R12 ;  /* 0x0002000c1b007388 */ /* 0x020fe80000000800 */
[----:B------:R5:W-:Y:S04]  /*04a0*/  STS [R20+0x600], R13 ;  /* 0x0006000d14007388 */ /* 0x000be80000000800 */
[----:B------:R-:W-:Y:S04]  /*04b0*/  STS [R29+0xa00], R14 ;  /* 0x000a000e1d007388 */ /* 0x000fe80000000800 */
[----:B------:R-:W-:Y:S04]  /*04c0*/  STS [R26+0xe00], R15 ;  /* 0x000e000f1a007388 */ /* 0x000fe80000000800 */
[----:B------:R1:W-:Y:S04]  /*04d0*/  STS [R27+0x300], R16 ;  /* 0x000300101b007388 */ /* 0x0003e80000000800 */
[----:B------:R1:W-:Y:S04]  /*04e0*/  STS [R20+0x700], R17 ;  /* 0x0007001114007388 */ /* 0x0003e80000000800 */
[----:B------:R-:W-:Y:S04]  /*04f0*/  STS [R29+0xb00], R18 ;  /* 0x000b00121d007388 */ /* 0x000fe80000000800 */
[----:B------:R3:W-:Y:S01]  /*0500*/  STS [R26+0xf00], R19 ;  /* 0x000f00131a007388 */ /* 0x0007e20000000800 */
[----:B------:R-:W-:Y:S06]  /*0510*/  BAR.SYNC.DEFER_BLOCKING 0x0 ;  /* 0x0000000000007b1d */ /* 0x000fec0000010000 */
[----:B------:R5:W5:Y:S01]  /*0520*/  @!P0 LDG.E.EL R24, desc[UR6][R4.64] ;  /* 0x0000000604188981 */ /* 0x000b62000c2e1900 */
[----:B-1----:R-:W-:-:S02]  /*0530*/  LOP3.LUT R8, R21, 0x3fc, RZ, 0xc0, !PT ;  /* 0x000003fc15087812 */ /* 0x002fc400078ec0ff */
[----:B------:R-:W-:Y:S02]  /*0540*/  SHF.R.U32.HI R6, RZ, 0x2, R0 ;  /* 0x00000002ff067819 */ /* 0x000fe40000011600 */
[C---:B--2---:R-:W-:Y:S02]  /*0550*/  LOP3.LUT R9, R8.reuse, 0x400, RZ, 0xfc, !PT ;  /* 0x0000040008097812 */ /* 0x044fe400078efcff */
[C---:B---3--:R-:W-:Y:S02]  /*0560*/  LOP3.LUT R10, R8.reuse, 0x800, RZ, 0xfc, !PT ;  /* 0x00000800080a7812 */ /* 0x048fe400078efcff */
[----:B----4-:R-:W-:Y:S02]  /*0570*/  LOP3.LUT R11, R8, 0xc00, RZ, 0xfc, !PT ;  /* 0x00000c00080b7812 */ /* 0x010fe400078efcff */
[----:B------:R-:W-:Y:S02]  /*0580*/  SHF.R.U32.HI R9, RZ, 0x4, R9 ;  /* 0x00000004ff097819 */ /* 0x000fe40000011609 */
[----:B------:R-:W-:-:S02]  /*0590*/  SHF.R.U32.HI R10, RZ, 0x4, R10 ;  /* 0x00000004ff0a7819 */ /* 0x000fc4000001160a */
[----:B------:R-:W-:Y:S02]  /*05a0*/  SHF.R.U32.HI R11, RZ, 0x4, R11 ;  /* 0x00000004ff0b7819 */ /* 0x000fe4000001160b */
[----:B------:R-:W-:Y:S02]  /*05b0*/  LOP3.LUT R6, R6, 0x30, RZ, 0xc0, !PT ;  /* 0x0000003006067812 */ /* 0x000fe400078ec0ff */
[----:B------:R-:W-:Y:S02]  /*05c0*/  LOP3.LUT R9, R9, 0x70, RZ, 0xc0, !PT ;  /* 0x0000007009097812 */ /* 0x000fe400078ec0ff */
[----:B------:R-:W-:Y:S01]  /*05d0*/  LOP3.LUT R10, R10, 0xb0, RZ, 0xc0, !PT ;  /* 0x000000b00a0a7812 */ /* 0x000fe200078ec0ff */
[----:B0----5:R-:W-:Y:S01]  /*05e0*/  VIADD R5, R6, UR4 ;  /* 0x0000000406057c36 */ /* 0x021fe20008000000 */
[----:B------:R-:W-:Y:S01]  /*05f0*/  LOP3.LUT R4, R11, 0xf0, RZ, 0xc0, !PT ;  /* 0x000000f00b047812 */ /* 0x000fe200078ec0ff */
[----:B------:R-:W-:Y:S01]  /*0600*/  VIADD R9, R9, UR4 ;  /* 0x0000000409097c36 */ /* 0x000fe20008000000 */
[----:B------:R-:W-:Y:S01]  /*0610*/  LOP3.LUT R7, R0, 0xff, RZ, 0xc0, !PT ;  /* 0x000000ff00077812 */ /* 0x000fe200078ec0ff */
[----:B------:R-:W-:Y:S01]  /*0620*/  VIADD R11, R10, UR4 ;  /* 0x000000040a0b7c36 */ /* 0x000fe20008000000 */
[----:B------:R-:W-:Y:S01]  /*0630*/  LOP3.LUT R28, R21, 0xfc, RZ, 0xc0, !PT ;  /* 0x000000fc151c7812 */ /* 0x000fe200078ec0ff */
[----:B------:R-:W-:Y:S01]  /*0640*/  VIADD R13, R4, UR4 ;  /* 0x00000004040d7c36 */ /* 0x000fe20008000000 */
[----:B------:R-:W-:Y:S01]  /*0650*/  LEA R27, R7, UR4, 0x2 ;  /* 0x00000004071b7c11 */ /* 0x000fe2000f8e10ff */
[----:B------:R-:W-:Y:S01]  /*0660*/  IMAD R5, R8, 0x4, R5 ;  /* 0x0000000408057824 */ /* 0x000fe200078e0205 */
[----:B------:R-:W-:Y:S01]  /*0670*/  LEA R20, R28, UR4, 0x2 ;  /* 0x000000041c147c11 */ /* 0x000fe2000f8e10ff */
[----:B------:R-:W-:Y:S01]  /*0680*/  IMAD R9, R8, 0x4, R9 ;  /* 0x0000000408097824 */ /* 0x000fe200078e0209 */
[----:B------:R-:W-:Y:S01]  /*0690*/  PRMT R3, R28, 0x6540, R3 ;  /* 0x000065401c037816 */ /* 0x000fe20000000003 */
[C---:B------:R-:W-:Y:S01]  /*06a0*/  IMAD R12, R8.reuse, 0x4, R11 ;  /* 0x00000004080c7824 */ /* 0x040fe200078e020b */
[----:B------:R-:W-:Y:S01]  /*06b0*/  SHF.R.U32.HI R0, RZ, 0x6, R0 ;  /* 0x00000006ff007819 */ /* 0x000fe20000011600 */
[----:B------:R-:W-:Y:S01]  /*06c0*/  IMAD R16, R8, 0x4, R13 ;  /* 0x0000000408107824 */ /* 0x000fe200078e020d */
[----:B------:R-:W-:Y:S01]  /*06d0*/  LDS.128 R4, [R5] ;  /* 0x0000000005047984 */ /* 0x000fe20000000c00 */
[C---:B------:R-:W-:Y:S01]  /*06e0*/  IMAD.HI R25, R3.reuse, 0x2aaaaaab, RZ ;  /* 0x2aaaaaab03197827 */ /* 0x040fe200078e02ff */
[----:B------:R-:W-:-:S02]  /*06f0*/  ISETP.GE.AND P0, PT, R3, 0x180, PT ;  /* 0x000001800300780c */ /* 0x000fc40003f06270 */
[----:B------:R-:W-:Y:S02]  /*0700*/  LDS.128 R8, [R9+0x1000] ;  /* 0x0010000009087984 */ /* 0x000fe40000000c00 */
[----:B------:R-:W-:Y:S02]  /*0710*/  SHF.R.U32.HI R26, RZ, 0x1f, R25 ;  /* 0x0000001fff1a7819 */ /* 0x000fe40000011619 */
[----:B------:R-:W-:Y:S02]  /*0720*/  LDS.128 R12, [R12+0x2000] ;  /* 0x002000000c0c7984 */ /* 0x000fe40000000c00 */
[----:B------:R-:W-:Y:S02]  /*0730*/  LEA.HI.SX32 R26, R25, R26, 0x1c ;  /* 0x0000001a191a7211 */ /* 0x000fe400078fe2ff */
[----:B------:R-:W-:Y:S01]  /*0740*/  LDS.128 R16, [R16+0x3000] ;  /* 0x0030000010107984 */ /* 0x000fe20000000c00 */
[----:B------:R-:W-:Y:S01]  /*0750*/  SGXT.U32 R25, R0, 0x2 ;  /* 0x000000020019781a */ /* 0x000fe20000000000 */
[----:B------:R-:W-:Y:S03]  /*0760*/  BAR.SYNC.DEFER_BLOCKING 0x0 ;  /* 0x0000000000007b1d */ /* 0x000fe60000010000 */
[----:B------:R-:W-:Y:S01]  /*0770*/  LOP3.LUT R0, R2, R25, RZ, 0xfc, !PT ;  /* 0x0000001902007212 */ /* 0x000fe200078efcff */
[----:B------:R-:W-:-:S03]  /*0780*/  IMAD R25, R26, -0x60, R3 ;  /* 0xffffffa01a197824 */ /* 0x000fc600078e0203 */
[----:B------:R-:W-:Y:S01]  /*0790*/  LOP3.LUT R3, R0, 0x4, RZ, 0xfc, !PT ;  /* 0x0000000400037812 */ /* 0x000fe200078efcff */
[----:B------:R-:W-:Y:S01]  /*07a0*/  IMAD R26, R26, 0x60000, R25 ;  /* 0x000600001a1a7824 */ /* 0x000fe200078e0219 */
[C---:B------:R-:W-:Y:S02]  /*07b0*/  LOP3.LUT R25, R0.reuse, 0xc, RZ, 0xfc, !PT ;  /* 0x0000000c00197812 */ /* 0x040fe400078efcff */
[----:B------:R-:W-:Y:S01]  /*07c0*/  LOP3.LUT R2, R0, 0x8, RZ, 0xfc, !PT ;  /* 0x0000000800027812 */ /* 0x000fe200078efcff */
[----:B------:R-:W-:-:S04]  /*07d0*/  IMAD R3, R3, 0x60, R26 ;  /* 0x0000006003037824 */ /* 0x000fc800078e021a */
[--C-:B------:R-:W-:Y:S01]  /*07e0*/  IMAD R2, R2, 0x60, R26.reuse ;  /* 0x0000006002027824 */ /* 0x100fe200078e021a */
[----:B------:R0:W-:Y:S01]  /*07f0*/  STS [R27], R24 ;  /* 0x000000181b007388 */ /* 0x0001e20000000800 */
[----:B------:R-:W-:Y:S01]  /*0800*/  BAR.SYNC.DEFER_BLOCKING 0x0 ;  /* 0x0000000000007b1d */ /* 0x000fe20000010000 */
[--C-:B0-----:R-:W-:Y:S02]  /*0810*/  IMAD R24, R0, 0x60, R26.reuse ;  /* 0x0000006000187824 */ /* 0x101fe400078e021a */
[----:B------:R-:W-:-:S03]  /*0820*/  IMAD R0, R25, 0x60, R26 ;  /* 0x0000006019007824 */ /* 0x000fc600078e021a */
[----:B------:R-:W0:Y:S02]  /*0830*/  LDS.128 R20, [R20] ;  /* 0x0000000014147984 */ /* 0x000e240000000c00 */
[CC--:B0-----:R-:W-:Y:S01]  /*0840*/  FSETP.GEU.AND P2, PT, R8.reuse, -R20.reuse, PT ;  /* 0x800000140800720b */ /* 0x0c1fe20003f4e000 */
[--C-:B------:R-:W-:Y:S01]  /*0850*/  FADD R25, R8, R20.reuse ;  /* 0x0000001408197221 */ /* 0x100fe20000000000 */
[C---:B------:R-:W-:Y:S01]  /*0860*/  FADD R8, R4.reuse, R20 ;  /* 0x0000001404087221 */ /* 0x040fe20000000000 */
[-C--:B------:R-:W-:Y:S01]  /*0870*/  FSETP.GEU.AND P6, PT, R4, -R20.reuse, PT ;  /* 0x800000140400720b */ /* 0x080fe20003fce000 */
[----:B------:R-:W-:Y:S01]  /*0880*/  FADD R26, R10, R22 ;  /* 0x000000160a1a7221 */ /* 0x000fe20000000000 */
[CC--:B------:R-:W-:Y:S01]  /*0890*/  FSETP.GEU.AND P1, PT, R12.reuse, -R20.reuse, PT ;  /* 0x800000140c00720b */ /* 0x0c0fe20003f2e000 */
[--C-:B------:R-:W-:Y:S01]  /*08a0*/  FADD R12, R12, R20.reuse ;  /* 0x000000140c0c7221 */ /* 0x100fe20000000000 */
[----:B------:R-:W-:Y:S01]  /*08b0*/  SEL R4, R25, RZ, P2 ;  /* 0x000000ff19047207 */ /* 0x000fe20001000000 */
[--C-:B------:R-:W-:Y:S01]  /*08c0*/  FADD R25, R5, R21.reuse ;  /* 0x0000001505197221 */ /* 0x100fe20000000000 */
[C---:B------:R-:W-:Y:S01]  /*08d0*/  FSETP.GEU.AND P3, PT, R16.reuse, -R20, PT ;  /* 0x800000141000720b */ /* 0x040fe20003f6e000 */
[----:B------:R-:W-:Y:S01]  /*08e0*/  FADD R16, R16, R20 ;  /* 0x0000001410107221 */ /* 0x000fe20000000000 */
[CC--:B------:R-:W-:Y:S01]  /*08f0*/  FSETP.GEU.AND P5, PT, R9.reuse, -R21.reuse, PT ;  /* 0x800000150900720b */ /* 0x0c0fe20003fae000 */
[--C-:B------:R-:W-:Y:S01]  /*0900*/  FADD R9, R9, R21.reuse ;  /* 0x0000001509097221 */ /* 0x100fe20000000000 */
[CC--:B------:R-:W-:Y:S01]  /*0910*/  FSETP.GEU.AND P4, PT, R13.reuse, -R21.reuse, PT ;  /* 0x800000150d00720b */ /* 0x0c0fe20003f8e000 */
[--C-:B------:R-:W-:Y:S01]  /*0920*/  FADD R13, R13, R21.reuse ;  /* 0x000000150d0d7221 */ /* 0x100fe20000000000 */
[C---:B------:R-:W-:Y:S01]  /*0930*/  FSETP.GEU.AND P2, PT, R17.reuse, -R21, PT ;  /* 0x800000151100720b */ /* 0x040fe20003f4e000 */
[----:B------:R-:W-:Y:S01]  /*0940*/  FADD R17, R17, R21 ;  /* 0x0000001511117221 */ /* 0x000fe20000000000 */
[----:B------:R-:W-:-:S02]  /*0950*/  SEL R8, R8, RZ, P6 ;  /* 0x000000ff08087207 */ /* 0x000fc40003000000 */
[----:B------:R-:W-:Y:S02]  /*0960*/  FSETP.GEU.AND P6, PT, R5, -R21, PT ;  /* 0x800000150500720b */ /* 0x000fe40003fce000 */
[----:B------:R-:W0:Y:S01]  /*0970*/  LDC.64 R20, c[0x0][0x220] ;  /* 0x00008800ff147b82 */ /* 0x000e220000000a00 */
[----:B------:R-:W-:Y:S02]  /*0980*/  SEL R5, R9, RZ, P5 ;  /* 0x000000ff09057207 */ /* 0x000fe40002800000 */
[-C--:B------:R-:W-:Y:S01]  /*0990*/  FSETP.GEU.AND P5, PT, R10, -R22.reuse, PT ;  /* 0x800000160a00720b */ /* 0x080fe20003fae000 */
[C---:B------:R-:W-:Y:S01]  /*09a0*/  FADD R10, R6.reuse, R22 ;  /* 0x00000016060a7221 */ /* 0x040fe20000000000 */
[----:B------:R-:W-:Y:S01]  /*09b0*/  SEL R9, R25, RZ, P6 ;  /* 0x000000ff19097207 */ /* 0x000fe20003000000 */
[----:B------:R-:W-:Y:S01]  /*09c0*/  FADD R25, R11, R23 ;  /* 0x000000170b197221 */ /* 0x000fe20000000000 */
[----:B------:R-:W-:Y:S02]  /*09d0*/  FSETP.GEU.AND P6, PT, R6, -R22, PT ;  /* 0x800000160600720b */ /* 0x000fe40003fce000 */
[----:B------:R-:W-:-:S02]  /*09e0*/  SEL R6, R26, RZ, P5 ;  /* 0x000000ff1a067207 */ /* 0x000fc40002800000 */
[-C--:B------:R-:W-:Y:S01]  /*09f0*/  FSETP.GEU.AND P5, PT, R11, -R23.reuse, PT ;  /* 0x800000170b00720b */ /* 0x080fe20003fae000 */
[C-C-:B------:R-:W-:Y:S01]  /*0a00*/  FADD R11, R7.reuse, R23.reuse ;  /* 0x00000017070b7221 */ /* 0x140fe20000000000 */
[----:B------:R-:W-:Y:S02]  /*0a10*/  SEL R10, R10, RZ, P6 ;  /* 0x000000ff0a0a7207 */ /* 0x000fe40003000000 */
[-C--:B------:R-:W-:Y:S02]  /*0a20*/  FSETP.GEU.AND P6, PT, R7, -R23.reuse, PT ;  /* 0x800000170700720b */ /* 0x080fe40003fce000 */
[----:B------:R-:W-:Y:S02]  /*0a30*/  SEL R7, R25, RZ, P5 ;  /* 0x000000ff19077207 */ /* 0x000fe40002800000 */
[----:B------:R-:W-:Y:S02]  /*0a40*/  SEL R12, R12, RZ, P1 ;  /* 0x000000ff0c0c7207 */ /* 0x000fe40000800000 */
[C---:B------:R-:W-:Y:S01]  /*0a50*/  FSETP.GEU.AND P5, PT, R14.reuse, -R22, PT ;  /* 0x800000160e00720b */ /* 0x040fe20003fae000 */
[----:B------:R-:W-:Y:S01]  /*0a60*/  FADD R14, R14, R22 ;  /* 0x000000160e0e7221 */ /* 0x000fe20000000000 */
[C---:B------:R-:W-:Y:S01]  /*0a70*/  FSETP.GEU.AND P1, PT, R15.reuse, -R23, PT ;  /* 0x800000170f00720b */ /* 0x040fe20003f2e000 */
[----:B------:R-:W-:Y:S01]  /*0a80*/  FADD R15, R15, R23 ;  /* 0x000000170f0f7221 */ /* 0x000fe20000000000 */
[----:B------:R-:W-:Y:S01]  /*0a90*/  SEL R11, R11, RZ, P6 ;  /* 0x000000ff0b0b7207 */ /* 0x000fe20003000000 */
[----:B0-----:R-:W-:Y:S01]  /*0aa0*/  IMAD.WIDE R24, R24, 0x4, R20 ;  /* 0x0000000418187825 */ /* 0x001fe200078e0214 */
[----:B------:R-:W-:-:S02]  /*0ab0*/  SEL R13, R13, RZ, P4 ;  /* 0x000000ff0d0d7207 */ /* 0x000fc40002000000 */
[C---:B------:R-:W-:Y:S01]  /*0ac0*/  FSETP.GEU.AND P6, PT, R18.reuse, -R22, PT ;  /* 0x800000161200720b */ /* 0x040fe20003fce000 */
[----:B------:R-:W-:Y:S01]  /*0ad0*/  FADD R18, R18, R22 ;  /* 0x0000001612127221 */ /* 0x000fe20000000000 */
[C---:B------:R-:W-:Y:S01]  /*0ae0*/  FSETP.GEU.AND P4, PT, R19.reuse, -R23, PT ;  /* 0x800000171300720b */ /* 0x040fe20003f8e000 */
[----:B------:R-:W-:Y:S01]  /*0af0*/  FADD R19, R19, R23 ;  /* 0x0000001713137221 */ /* 0x000fe20000000000 */
[--C-:B------:R-:W-:Y:S01]  /*0b00*/  IMAD.WIDE R22, R3, 0x4, R20.reuse ;  /* 0x0000000403167825 */ /* 0x100fe200078e0214 */
[----:B------:R-:W-:Y:S01]  /*0b10*/  SEL R14, R14, RZ, P5 ;  /* 0x000000ff0e0e7207 */ /* 0x000fe20002800000 */
[----:B------:R0:W-:Y:S01]  /*0b20*/  @!P0 STG.E.128 desc[UR6][R24.64], R8 ;  /* 0x0000000818008986 */ /* 0x0001e2000c101d06 */
[----:B------:R-:W-:Y:S01]  /*0b30*/  SEL R15, R15, RZ, P1 ;  /* 0x000000ff0f0f7207 */ /* 0x000fe20000800000 */
[--C-:B------:R-:W-:Y:S01]  /*0b40*/  IMAD.WIDE R2, R2, 0x4, R20.reuse ;  /* 0x0000000402027825 */ /* 0x100fe200078e0214 */
[----:B------:R-:W-:Y:S01]  /*0b50*/  SEL R16, R16, RZ, P3 ;  /* 0x000000ff10107207 */ /* 0x000fe20001800000 */
[----:B------:R0:W-:Y:S01]  /*0b60*/  @!P0 STG.E.128 desc[UR6][R22.64], R4 ;  /* 0x0000000416008986 */ /* 0x0001e2000c101d06 */
[----:B------:R-:W-:Y:S01]  /*0b70*/  SEL R17, R17, RZ, P2 ;  /* 0x000000ff11117207 */ /* 0x000fe20001000000 */
[----:B------:R-:W-:Y:S01]  /*0b80*/  IMAD.WIDE R20, R0, 0x4, R20 ;  /* 0x0000000400147825 */ /* 0x000fe200078e0214 */
[----:B------:R-:W-:Y:S01]  /*0b90*/  SEL R18, R18, RZ, P6 ;  /* 0x000000ff12127207 */ /* 0x000fe20003000000 */
[----:B------:R0:W-:Y:S01]  /*0ba0*/  @!P0 STG.E.128 desc[UR6][R2.64], R12 ;  /* 0x0000000c02008986 */ /* 0x0001e2000c101d06 */
[----:B------:R-:W-:Y:S01]  /*0bb0*/  SEL R19, R19, RZ, P4 ;  /* 0x000000ff13137207 */ /* 0x000fe20002000000 */
[----:B0-----:R-:W-:Y:S06]  /*0bc0*/  @P0 EXIT ;  /* 0x000000000000094d */ /* 0x001fec0003800000 */
[----:B------:R-:W-:Y:S01]  /*0bd0*/  STG.E.128 desc[UR6][R20.64], R16 ;  /* 0x0000001014007986 */ /* 0x000fe2000c101d06 */
[----:B------:R-:W-:Y:S05]  /*0be0*/  EXIT ;  /* 0x000000000000794d */ /* 0x000fea0003800000 */
.L_x_0:
[----:B------:R-:W-:-:S00]  /*0bf0*/  BRA `(.L_x_0) ;  /* 0xfffffffc00fc7947 */ /* 0x000fc0000383ffff */
[----:B------:R-:W-:-:S00]  /*0c00*/  NOP ;  /* 0x0000000000007918 */ /* 0x000fc00000000000 */
[----:B------:R-:W-:-:S00]  /*0c10*/  NOP ;  /* 0x0000000000007918 */ /* 0x000fc00000000000 */
[----:B------:R-:W-:-:S00]  /*0c20*/  NOP ;  /* 0x0000000000007918 */ /* 0x000fc00000000000 */
[----:B------:R-:W-:-:S00]  /*0c30*/  NOP ;  /* 0x0000000000007918 */ /* 0x000fc00000000000 */
[----:B------:R-:W-:-:S00]  /*0c40*/  NOP ;  /* 0x0000000000007918 */ /* 0x000fc00000000000 */
[----:B------:R-:W-:-:S00]  /*0c50*/  NOP ;  /* 0x0000000000007918 */ /* 0x000fc00000000000 */
[----:B------:R-:W-:-:S00]  /*0c60*/  NOP ;  /* 0x0000000000007918 */ /* 0x000fc00000000000 */
[----:B------:R-:W-:-:S00]  /*0c70*/  NOP ;  /* 0x0000000000007918 */ /* 0x000fc00000000000 */
.L_x_1:


//--------------------- .nv.shared.triton_poi_fused_convolution_relu_1 --------------------------
	.section	.nv.shared.triton_poi_fused_convolution_relu_1,"aw",@nobits
	.sectionflags	@""
	.align	16
	.zero		1024


//--------------------- .nv.constant0.triton_poi_fused_convolution_relu_1 --------------------------
	.section	.nv.constant0.triton_poi_fused_convolution_relu_1,"a",@progbits
	.sectionflags	@""
	.align	4
.nv.constant0.triton_poi_fused_convolution_relu_1:
	.zero		560
